//
// Generated by NVIDIA NVVM Compiler
//
// Compiler Build ID: CL-36424714
// Cuda compilation tools, release 13.0, V13.0.88
// Based on NVVM 20.0.0
//

.version 9.0
.target sm_100
.address_size 64

	// .globl	_Z9addKernelPfS_S_i

.visible .entry _Z9addKernelPfS_S_i(
	.param .u64 .ptr .align 1 _Z9addKernelPfS_S_i_param_0,
	.param .u64 .ptr .align 1 _Z9addKernelPfS_S_i_param_1,
	.param .u64 .ptr .align 1 _Z9addKernelPfS_S_i_param_2,
	.param .u32 _Z9addKernelPfS_S_i_param_3
)
{
	.reg .pred 	%p<2>;
	.reg .b32 	%r<6>;
	.reg .b32 	%f<4>;
	.reg .b64 	%rd<11>;

	ld.param.u64 	%rd1, [_Z9addKernelPfS_S_i_param_0];
	ld.param.u64 	%rd2, [_Z9addKernelPfS_S_i_param_1];
	ld.param.u64 	%rd3, [_Z9addKernelPfS_S_i_param_2];
	ld.param.u32 	%r2, [_Z9addKernelPfS_S_i_param_3];
	mov.u32 	%r3, %ctaid.x;
	mov.u32 	%r4, %ntid.x;
	mov.u32 	%r5, %tid.x;
	mad.lo.s32 	%r1, %r3, %r4, %r5;
	setp.ge.s32 	%p1, %r1, %r2;
	@%p1 bra 	$L__BB0_2;
	cvta.to.global.u64 	%rd4, %rd1;
	cvta.to.global.u64 	%rd5, %rd2;
	cvta.to.global.u64 	%rd6, %rd3;
	mul.wide.s32 	%rd7, %r1, 4;
	add.s64 	%rd8, %rd4, %rd7;
	ld.global.f32 	%f1, [%rd8];
	add.s64 	%rd9, %rd5, %rd7;
	ld.global.f32 	%f2, [%rd9];
	add.f32 	%f3, %f1, %f2;
	add.s64 	%rd10, %rd6, %rd7;
	st.global.f32 	[%rd10], %f3;
$L__BB0_2:
	ret;

}
	// .globl	_Z14subtractKernelPfS_S_i
.visible .entry _Z14subtractKernelPfS_S_i(
	.param .u64 .ptr .align 1 _Z14subtractKernelPfS_S_i_param_0,
	.param .u64 .ptr .align 1 _Z14subtractKernelPfS_S_i_param_1,
	.param .u64 .ptr .align 1 _Z14subtractKernelPfS_S_i_param_2,
	.param .u32 _Z14subtractKernelPfS_S_i_param_3
)
{
	.reg .pred 	%p<2>;
	.reg .b32 	%r<6>;
	.reg .b32 	%f<4>;
	.reg .b64 	%rd<11>;

	ld.param.u64 	%rd1, [_Z14subtractKernelPfS_S_i_param_0];
	ld.param.u64 	%rd2, [_Z14subtractKernelPfS_S_i_param_1];
	ld.param.u64 	%rd3, [_Z14subtractKernelPfS_S_i_param_2];
	ld.param.u32 	%r2, [_Z14subtractKernelPfS_S_i_param_3];
	mov.u32 	%r3, %ctaid.x;
	mov.u32 	%r4, %ntid.x;
	mov.u32 	%r5, %tid.x;
	mad.lo.s32 	%r1, %r3, %r4, %r5;
	setp.ge.s32 	%p1, %r1, %r2;
	@%p1 bra 	$L__BB1_2;
	cvta.to.global.u64 	%rd4, %rd1;
	cvta.to.global.u64 	%rd5, %rd2;
	cvta.to.global.u64 	%rd6, %rd3;
	mul.wide.s32 	%rd7, %r1, 4;
	add.s64 	%rd8, %rd4, %rd7;
	ld.global.f32 	%f1, [%rd8];
	add.s64 	%rd9, %rd5, %rd7;
	ld.global.f32 	%f2, [%rd9];
	sub.f32 	%f3, %f1, %f2;
	add.s64 	%rd10, %rd6, %rd7;
	st.global.f32 	[%rd10], %f3;
$L__BB1_2:
	ret;

}
	// .globl	_Z14multiplyKernelPfS_S_i
.visible .entry _Z14multiplyKernelPfS_S_i(
	.param .u64 .ptr .align 1 _Z14multiplyKernelPfS_S_i_param_0,
	.param .u64 .ptr .align 1 _Z14multiplyKernelPfS_S_i_param_1,
	.param .u64 .ptr .align 1 _Z14multiplyKernelPfS_S_i_param_2,
	.param .u32 _Z14multiplyKernelPfS_S_i_param_3
)
{
	.reg .pred 	%p<2>;
	.reg .b32 	%r<6>;
	.reg .b32 	%f<4>;
	.reg .b64 	%rd<11>;

	ld.param.u64 	%rd1, [_Z14multiplyKernelPfS_S_i_param_0];
	ld.param.u64 	%rd2, [_Z14multiplyKernelPfS_S_i_param_1];
	ld.param.u64 	%rd3, [_Z14multiplyKernelPfS_S_i_param_2];
	ld.param.u32 	%r2, [_Z14multiplyKernelPfS_S_i_param_3];
	mov.u32 	%r3, %ctaid.x;
	mov.u32 	%r4, %ntid.x;
	mov.u32 	%r5, %tid.x;
	mad.lo.s32 	%r1, %r3, %r4, %r5;
	setp.ge.s32 	%p1, %r1, %r2;
	@%p1 bra 	$L__BB2_2;
	cvta.to.global.u64 	%rd4, %rd1;
	cvta.to.global.u64 	%rd5, %rd2;
	cvta.to.global.u64 	%rd6, %rd3;
	mul.wide.s32 	%rd7, %r1, 4;
	add.s64 	%rd8, %rd4, %rd7;
	ld.global.f32 	%f1, [%rd8];
	add.s64 	%rd9, %rd5, %rd7;
	ld.global.f32 	%f2, [%rd9];
	mul.f32 	%f3, %f1, %f2;
	add.s64 	%rd10, %rd6, %rd7;
	st.global.f32 	[%rd10], %f3;
$L__BB2_2:
	ret;

}
	// .globl	_Z12divideKernelPfS_S_i
.visible .entry _Z12divideKernelPfS_S_i(
	.param .u64 .ptr .align 1 _Z12divideKernelPfS_S_i_param_0,
	.param .u64 .ptr .align 1 _Z12divideKernelPfS_S_i_param_1,
	.param .u64 .ptr .align 1 _Z12divideKernelPfS_S_i_param_2,
	.param .u32 _Z12divideKernelPfS_S_i_param_3
)
{
	.reg .pred 	%p<2>;
	.reg .b32 	%r<6>;
	.reg .b32 	%f<4>;
	.reg .b64 	%rd<11>;

	ld.param.u64 	%rd1, [_Z12divideKernelPfS_S_i_param_0];
	ld.param.u64 	%rd2, [_Z12divideKernelPfS_S_i_param_1];
	ld.param.u64 	%rd3, [_Z12divideKernelPfS_S_i_param_2];
	ld.param.u32 	%r2, [_Z12divideKernelPfS_S_i_param_3];
	mov.u32 	%r3, %ctaid.x;
	mov.u32 	%r4, %ntid.x;
	mov.u32 	%r5, %tid.x;
	mad.lo.s32 	%r1, %r3, %r4, %r5;
	setp.ge.s32 	%p1, %r1, %r2;
	@%p1 bra 	$L__BB3_2;
	cvta.to.global.u64 	%rd4, %rd1;
	cvta.to.global.u64 	%rd5, %rd2;
	cvta.to.global.u64 	%rd6, %rd3;
	mul.wide.s32 	%rd7, %r1, 4;
	add.s64 	%rd8, %rd4, %rd7;
	ld.global.f32 	%f1, [%rd8];
	add.s64 	%rd9, %rd5, %rd7;
	ld.global.f32 	%f2, [%rd9];
	div.rn.f32 	%f3, %f1, %f2;
	add.s64 	%rd10, %rd6, %rd7;
	st.global.f32 	[%rd10], %f3;
$L__BB3_2:
	ret;

}


// ===== COMPILED SASS (sm_100) =====

	.target	sm_100

	.elftype	@"ET_EXEC"


//--------------------- .note.nv.tkinfo           --------------------------
	.section	.note.nv.tkinfo,"",@"SHT_NOTE"
	.sectionflags	@"SHF_NOTE_NV_TKINFO"
	.tkinfo
        /*0018*/ 	.word	0x00000002
        /*0030*/ 	.string	""
        /*0030*/ 	.string	"ptxas"
        /*0030*/ 	.string	"Cuda compilation tools, release 13.0, V13.0.88"
        /*0030*/ 	.string	"Build cuda_13.0.r13.0/compiler.36424714_0"
        /*0030*/ 	.string	"-arch sm_100 -m 64 "



//--------------------- .note.nv.cuinfo           --------------------------
	.section	.note.nv.cuinfo,"",@"SHT_NOTE"
	.sectionflags	@"SHF_NOTE_NV_CUINFO"
        /*0018*/ 	.short	0x0002
        /*001a*/ 	.short	0x0064
        /*001c*/ 	.short	0x0082
	.zero		2


//--------------------- .nv.info                  --------------------------
	.section	.nv.info,"",@"SHT_CUDA_INFO"
	.align	4


	//----- nvinfo : EIATTR_REGCOUNT
	.align		4
        /*0000*/ 	.byte	0x04, 0x2f
        /*0002*/ 	.short	(.L_1 - .L_0)
	.align		4
.L_0:
        /*0004*/ 	.word	index@(_Z9addKernelPfS_S_i)
        /*0008*/ 	.word	0x0000000c


	//----- nvinfo : EIATTR_FRAME_SIZE
	.align		4
.L_1:
        /*000c*/ 	.byte	0x04, 0x11
        /*000e*/ 	.short	(.L_3 - .L_2)
	.align		4
.L_2:
        /*0010*/ 	.word	index@(_Z9addKernelPfS_S_i)
        /*0014*/ 	.word	0x00000000


	//----- nvinfo : EIATTR_REGCOUNT
	.align		4
.L_3:
        /*0018*/ 	.byte	0x04, 0x2f
        /*001a*/ 	.short	(.L_5 - .L_4)
	.align		4
.L_4:
        /*001c*/ 	.word	index@(_Z14subtractKernelPfS_S_i)
        /*0020*/ 	.word	0x0000000c


	//----- nvinfo : EIATTR_FRAME_SIZE
	.align		4
.L_5:
        /*0024*/ 	.byte	0x04, 0x11
        /*0026*/ 	.short	(.L_7 - .L_6)
	.align		4
.L_6:
        /*0028*/ 	.word	index@(_Z14subtractKernelPfS_S_i)
        /*002c*/ 	.word	0x00000000


	//----- nvinfo : EIATTR_REGCOUNT
	.align		4
.L_7:
        /*0030*/ 	.byte	0x04, 0x2f
        /*0032*/ 	.short	(.L_9 - .L_8)
	.align		4
.L_8:
        /*0034*/ 	.word	index@(_Z14multiplyKernelPfS_S_i)
        /*0038*/ 	.word	0x0000000c


	//----- nvinfo : EIATTR_FRAME_SIZE
	.align		4
.L_9:
        /*003c*/ 	.byte	0x04, 0x11
        /*003e*/ 	.short	(.L_11 - .L_10)
	.align		4
.L_10:
        /*0040*/ 	.word	index@(_Z14multiplyKernelPfS_S_i)
        /*0044*/ 	.word	0x00000000


	//----- nvinfo : EIATTR_REGCOUNT
	.align		4
.L_11:
        /*0048*/ 	.byte	0x04, 0x2f
        /*004a*/ 	.short	(.L_13 - .L_12)
	.align		4
.L_12:
        /*004c*/ 	.word	index@(_Z12divideKernelPfS_S_i)
        /*0050*/ 	.word	0x00000010


	//----- nvinfo : EIATTR_FRAME_SIZE
	.align		4
.L_13:
        /*0054*/ 	.byte	0x04, 0x11
        /*0056*/ 	.short	(.L_15 - .L_14)
	.align		4
.L_14:
        /*0058*/ 	.word	index@($__internal_0_$__cuda_sm3x_div_rn_noftz_f32_slowpath)
        /*005c*/ 	.word	0x00000000


	//----- nvinfo : EIATTR_FRAME_SIZE
	.align		4
.L_15:
        /*0060*/ 	.byte	0x04, 0x11
        /*0062*/ 	.short	(.L_17 - .L_16)
	.align		4
.L_16:
        /*0064*/ 	.word	index@(_Z12divideKernelPfS_S_i)
        /*0068*/ 	.word	0x00000000


	//----- nvinfo : EIATTR_MIN_STACK_SIZE
	.align		4
.L_17:
        /*006c*/ 	.byte	0x04, 0x12
        /*006e*/ 	.short	(.L_19 - .L_18)
	.align		4
.L_18:
        /*0070*/ 	.word	index@(_Z12divideKernelPfS_S_i)
        /*0074*/ 	.word	0x00000000


	//----- nvinfo : EIATTR_MIN_STACK_SIZE
	.align		4
.L_19:
        /*0078*/ 	.byte	0x04, 0x12
        /*007a*/ 	.short	(.L_21 - .L_20)
	.align		4
.L_20:
        /*007c*/ 	.word	index@(_Z14multiplyKernelPfS_S_i)
        /*0080*/ 	.word	0x00000000


	//----- nvinfo : EIATTR_MIN_STACK_SIZE
	.align		4
.L_21:
        /*0084*/ 	.byte	0x04, 0x12
        /*0086*/ 	.short	(.L_23 - .L_22)
	.align		4
.L_22:
        /*0088*/ 	.word	index@(_Z14subtractKernelPfS_S_i)
        /*008c*/ 	.word	0x00000000


	//----- nvinfo : EIATTR_MIN_STACK_SIZE
	.align		4
.L_23:
        /*0090*/ 	.byte	0x04, 0x12
        /*0092*/ 	.short	(.L_25 - .L_24)
	.align		4
.L_24:
        /*0094*/ 	.word	index@(_Z9addKernelPfS_S_i)
        /*0098*/ 	.word	0x00000000
.L_25:


//--------------------- .nv.compat                --------------------------
	.section	.nv.compat,"",@"SHT_CUDA_COMPAT_INFO"
	.align	4
        /*0000*/ 	.byte	0x02, 0x09, 0x00, 0x00, 0x02, 0x02, 0x01, 0x00, 0x02, 0x05, 0x05, 0x00, 0x03, 0x07, 0x01, 0x01
        /*0010*/ 	.byte	0x02, 0x03, 0x00, 0x00, 0x02, 0x06, 0x01, 0x00, 0x04, 0x0b, 0x08, 0x00, 0x01, 0x00, 0x00, 0x00
        /*0020*/ 	.byte	0x00, 0x00, 0x00, 0x00


//--------------------- .nv.info._Z12divideKernelPfS_S_i --------------------------
	.section	.nv.info._Z12divideKernelPfS_S_i,"",@"SHT_CUDA_INFO"
	.sectionflags	@""
	.align	4


	//----- nvinfo : EIATTR_CUDA_API_VERSION
	.align		4
        /*0000*/ 	.byte	0x04, 0x37
        /*0002*/ 	.short	(.L_27 - .L_26)
.L_26:
        /*0004*/ 	.word	0x00000082


	//----- nvinfo : EIATTR_KPARAM_INFO
	.align		4
.L_27:
        /*0008*/ 	.byte	0x04, 0x17
        /*000a*/ 	.short	(.L_29 - .L_28)
.L_28:
        /*000c*/ 	.word	0x00000000
        /*0010*/ 	.short	0x0003
        /*0012*/ 	.short	0x0018
        /*0014*/ 	.byte	0x00, 0xf0, 0x11, 0x00


	//----- nvinfo : EIATTR_KPARAM_INFO
	.align		4
.L_29:
        /*0018*/ 	.byte	0x04, 0x17
        /*001a*/ 	.short	(.L_31 - .L_30)
.L_30:
        /*001c*/ 	.word	0x00000000
        /*0020*/ 	.short	0x0002
        /*0022*/ 	.short	0x0010
        /*0024*/ 	.byte	0x00, 0xf5, 0x21, 0x00


	//----- nvinfo : EIATTR_KPARAM_INFO
	.align		4
.L_31:
        /*0028*/ 	.byte	0x04, 0x17
        /*002a*/ 	.short	(.L_33 - .L_32)
.L_32:
        /*002c*/ 	.word	0x00000000
        /*0030*/ 	.short	0x0001
        /*0032*/ 	.short	0x0008
        /*0034*/ 	.byte	0x00, 0xf5, 0x21, 0x00


	//----- nvinfo : EIATTR_KPARAM_INFO
	.align		4
.L_33:
        /*0038*/ 	.byte	0x04, 0x17
        /*003a*/ 	.short	(.L_35 - .L_34)
.L_34:
        /*003c*/ 	.word	0x00000000
        /*0040*/ 	.short	0x0000
        /*0042*/ 	.short	0x0000
        /*0044*/ 	.byte	0x00, 0xf5, 0x21, 0x00


	//----- nvinfo : EIATTR_SPARSE_MMA_MASK
	.align		4
.L_35:
        /*0048*/ 	.byte	0x03, 0x50
        /*004a*/ 	.short	0x0000


	//----- nvinfo : EIATTR_MAXREG_COUNT
	.align		4
        /*004c*/ 	.byte	0x03, 0x1b
        /*004e*/ 	.short	0x00ff


	//----- nvinfo : EIATTR_MERCURY_ISA_VERSION
	.align		4
        /*0050*/ 	.byte	0x03, 0x5f
        /*0052*/ 	.short	0x0101


	//----- nvinfo : EIATTR_VRC_CTA_INIT_COUNT
	.align		4
        /*0054*/ 	.byte	0x02, 0x4a
	.zero		1
	.zero		1


	//----- nvinfo : EIATTR_EXIT_INSTR_OFFSETS
	.align		4
        /*0058*/ 	.byte	0x04, 0x1c
        /*005a*/ 	.short	(.L_37 - .L_36)


	//   ....[0]....
.L_36:
        /*005c*/ 	.word	0x00000070


	//   ....[1]....
        /*0060*/ 	.word	0x000001f0


	//----- nvinfo : EIATTR_CRS_STACK_SIZE
	.align		4
.L_37:
        /*0064*/ 	.byte	0x04, 0x1e
        /*0066*/ 	.short	(.L_39 - .L_38)
.L_38:
        /*0068*/ 	.word	0x00000000


	//----- nvinfo : EIATTR_CBANK_PARAM_SIZE
	.align		4
.L_39:
        /*006c*/ 	.byte	0x03, 0x19
        /*006e*/ 	.short	0x001c


	//----- nvinfo : EIATTR_PARAM_CBANK
	.align		4
        /*0070*/ 	.byte	0x04, 0x0a
        /*0072*/ 	.short	(.L_41 - .L_40)
	.align		4
.L_40:
        /*0074*/ 	.word	index@(.nv.constant0._Z12divideKernelPfS_S_i)
        /*0078*/ 	.short	0x0380
        /*007a*/ 	.short	0x001c


	//----- nvinfo : EIATTR_SW_WAR
	.align		4
.L_41:
        /*007c*/ 	.byte	0x04, 0x36
        /*007e*/ 	.short	(.L_43 - .L_42)
.L_42:
        /*0080*/ 	.word	0x00000008
.L_43:


//--------------------- .nv.info._Z14multiplyKernelPfS_S_i --------------------------
	.section	.nv.info._Z14multiplyKernelPfS_S_i,"",@"SHT_CUDA_INFO"
	.sectionflags	@""
	.align	4


	//----- nvinfo : EIATTR_CUDA_API_VERSION
	.align		4
        /*0000*/ 	.byte	0x04, 0x37
        /*0002*/ 	.short	(.L_45 - .L_44)
.L_44:
        /*0004*/ 	.word	0x00000082


	//----- nvinfo : EIATTR_KPARAM_INFO
	.align		4
.L_45:
        /*0008*/ 	.byte	0x04, 0x17
        /*000a*/ 	.short	(.L_47 - .L_46)
.L_46:
        /*000c*/ 	.word	0x00000000
        /*0010*/ 	.short	0x0003
        /*0012*/ 	.short	0x0018
        /*0014*/ 	.byte	0x00, 0xf0, 0x11, 0x00


	//----- nvinfo : EIATTR_KPARAM_INFO
	.align		4
.L_47:
        /*0018*/ 	.byte	0x04, 0x17
        /*001a*/ 	.short	(.L_49 - .L_48)
.L_48:
        /*001c*/ 	.word	0x00000000
        /*0020*/ 	.short	0x0002
        /*0022*/ 	.short	0x0010
        /*0024*/ 	.byte	0x00, 0xf5, 0x21, 0x00


	//----- nvinfo : EIATTR_KPARAM_INFO
	.align		4
.L_49:
        /*0028*/ 	.byte	0x04, 0x17
        /*002a*/ 	.short	(.L_51 - .L_50)
.L_50:
        /*002c*/ 	.word	0x00000000
        /*0030*/ 	.short	0x0001
        /*0032*/ 	.short	0x0008
        /*0034*/ 	.byte	0x00, 0xf5, 0x21, 0x00


	//----- nvinfo : EIATTR_KPARAM_INFO
	.align		4
.L_51:
        /*0038*/ 	.byte	0x04, 0x17
        /*003a*/ 	.short	(.L_53 - .L_52)
.L_52:
        /*003c*/ 	.word	0x00000000
        /*0040*/ 	.short	0x0000
        /*0042*/ 	.short	0x0000
        /*0044*/ 	.byte	0x00, 0xf5, 0x21, 0x00


	//----- nvinfo : EIATTR_SPARSE_MMA_MASK
	.align		4
.L_53:
        /*0048*/ 	.byte	0x03, 0x50
        /*004a*/ 	.short	0x0000


	//----- nvinfo : EIATTR_MAXREG_COUNT
	.align		4
        /*004c*/ 	.byte	0x03, 0x1b
        /*004e*/ 	.short	0x00ff


	//----- nvinfo : EIATTR_MERCURY_ISA_VERSION
	.align		4
        /*0050*/ 	.byte	0x03, 0x5f
        /*0052*/ 	.short	0x0101


	//----- nvinfo : EIATTR_VRC_CTA_INIT_COUNT
	.align		4
        /*0054*/ 	.byte	0x02, 0x4a
	.zero		1
	.zero		1


	//----- nvinfo : EIATTR_EXIT_INSTR_OFFSETS
	.align		4
        /*0058*/ 	.byte	0x04, 0x1c
        /*005a*/ 	.short	(.L_55 - .L_54)


	//   ....[0]....
.L_54:
        /*005c*/ 	.word	0x00000070


	//   ....[1]....
        /*0060*/ 	.word	0x00000130


	//----- nvinfo : EIATTR_CBANK_PARAM_SIZE
	.align		4
.L_55:
        /*0064*/ 	.byte	0x03, 0x19
        /*0066*/ 	.short	0x001c


	//----- nvinfo : EIATTR_PARAM_CBANK
	.align		4
        /*0068*/ 	.byte	0x04, 0x0a
        /*006a*/ 	.short	(.L_57 - .L_56)
	.align		4
.L_56:
        /*006c*/ 	.word	index@(.nv.constant0._Z14multiplyKernelPfS_S_i)
        /*0070*/ 	.short	0x0380
        /*0072*/ 	.short	0x001c


	//----- nvinfo : EIATTR_SW_WAR
	.align		4
.L_57:
        /*0074*/ 	.byte	0x04, 0x36
        /*0076*/ 	.short	(.L_59 - .L_58)
.L_58:
        /*0078*/ 	.word	0x00000008
.L_59:


//--------------------- .nv.info._Z14subtractKernelPfS_S_i --------------------------
	.section	.nv.info._Z14subtractKernelPfS_S_i,"",@"SHT_CUDA_INFO"
	.sectionflags	@""
	.align	4


	//----- nvinfo : EIATTR_CUDA_API_VERSION
	.align		4
        /*0000*/ 	.byte	0x04, 0x37
        /*0002*/ 	.short	(.L_61 - .L_60)
.L_60:
        /*0004*/ 	.word	0x00000082


	//----- nvinfo : EIATTR_KPARAM_INFO
	.align		4
.L_61:
        /*0008*/ 	.byte	0x04, 0x17
        /*000a*/ 	.short	(.L_63 - .L_62)
.L_62:
        /*000c*/ 	.word	0x00000000
        /*0010*/ 	.short	0x0003
        /*0012*/ 	.short	0x0018
        /*0014*/ 	.byte	0x00, 0xf0, 0x11, 0x00


	//----- nvinfo : EIATTR_KPARAM_INFO
	.align		4
.L_63:
        /*0018*/ 	.byte	0x04, 0x17
        /*001a*/ 	.short	(.L_65 - .L_64)
.L_64:
        /*001c*/ 	.word	0x00000000
        /*0020*/ 	.short	0x0002
        /*0022*/ 	.short	0x0010
        /*0024*/ 	.byte	0x00, 0xf5, 0x21, 0x00


	//----- nvinfo : EIATTR_KPARAM_INFO
	.align		4
.L_65:
        /*0028*/ 	.byte	0x04, 0x17
        /*002a*/ 	.short	(.L_67 - .L_66)
.L_66:
        /*002c*/ 	.word	0x00000000
        /*0030*/ 	.short	0x0001
        /*0032*/ 	.short	0x0008
        /*0034*/ 	.byte	0x00, 0xf5, 0x21, 0x00


	//----- nvinfo : EIATTR_KPARAM_INFO
	.align		4
.L_67:
        /*0038*/ 	.byte	0x04, 0x17
        /*003a*/ 	.short	(.L_69 - .L_68)
.L_68:
        /*003c*/ 	.word	0x00000000
        /*0040*/ 	.short	0x0000
        /*0042*/ 	.short	0x0000
        /*0044*/ 	.byte	0x00, 0xf5, 0x21, 0x00


	//----- nvinfo : EIATTR_SPARSE_MMA_MASK
	.align		4
.L_69:
        /*0048*/ 	.byte	0x03, 0x50
        /*004a*/ 	.short	0x0000


	//----- nvinfo : EIATTR_MAXREG_COUNT
	.align		4
        /*004c*/ 	.byte	0x03, 0x1b
        /*004e*/ 	.short	0x00ff


	//----- nvinfo : EIATTR_MERCURY_ISA_VERSION
	.align		4
        /*0050*/ 	.byte	0x03, 0x5f
        /*0052*/ 	.short	0x0101


	//----- nvinfo : EIATTR_VRC_CTA_INIT_COUNT
	.align		4
        /*0054*/ 	.byte	0x02, 0x4a
	.zero		1
	.zero		1


	//----- nvinfo : EIATTR_EXIT_INSTR_OFFSETS
	.align		4
        /*0058*/ 	.byte	0x04, 0x1c
        /*005a*/ 	.short	(.L_71 - .L_70)


	//   ....[0]....
.L_70:
        /*005c*/ 	.word	0x00000070


	//   ....[1]....
        /*0060*/ 	.word	0x00000130


	//----- nvinfo : EIATTR_CBANK_PARAM_SIZE
	.align		4
.L_71:
        /*0064*/ 	.byte	0x03, 0x19
        /*0066*/ 	.short	0x001c


	//----- nvinfo : EIATTR_PARAM_CBANK
	.align		4
        /*0068*/ 	.byte	0x04, 0x0a
        /*006a*/ 	.short	(.L_73 - .L_72)
	.align		4
.L_72:
        /*006c*/ 	.word	index@(.nv.constant0._Z14subtractKernelPfS_S_i)
        /*0070*/ 	.short	0x0380
        /*0072*/ 	.short	0x001c


	//----- nvinfo : EIATTR_SW_WAR
	.align		4
.L_73:
        /*0074*/ 	.byte	0x04, 0x36
        /*0076*/ 	.short	(.L_75 - .L_74)
.L_74:
        /*0078*/ 	.word	0x00000008
.L_75:


//--------------------- .nv.info._Z9addKernelPfS_S_i --------------------------
	.section	.nv.info._Z9addKernelPfS_S_i,"",@"SHT_CUDA_INFO"
	.sectionflags	@""
	.align	4


	//----- nvinfo : EIATTR_CUDA_API_VERSION
	.align		4
        /*0000*/ 	.byte	0x04, 0x37
        /*0002*/ 	.short	(.L_77 - .L_76)
.L_76:
        /*0004*/ 	.word	0x00000082


	//----- nvinfo : EIATTR_KPARAM_INFO
	.align		4
.L_77:
        /*0008*/ 	.byte	0x04, 0x17
        /*000a*/ 	.short	(.L_79 - .L_78)
.L_78:
        /*000c*/ 	.word	0x00000000
        /*0010*/ 	.short	0x0003
        /*0012*/ 	.short	0x0018
        /*0014*/ 	.byte	0x00, 0xf0, 0x11, 0x00


	//----- nvinfo : EIATTR_KPARAM_INFO
	.align		4
.L_79:
        /*0018*/ 	.byte	0x04, 0x17
        /*001a*/ 	.short	(.L_81 - .L_80)
.L_80:
        /*001c*/ 	.word	0x00000000
        /*0020*/ 	.short	0x0002
        /*0022*/ 	.short	0x0010
        /*0024*/ 	.byte	0x00, 0xf5, 0x21, 0x00


	//----- nvinfo : EIATTR_KPARAM_INFO
	.align		4
.L_81:
        /*0028*/ 	.byte	0x04, 0x17
        /*002a*/ 	.short	(.L_83 - .L_82)
.L_82:
        /*002c*/ 	.word	0x00000000
        /*0030*/ 	.short	0x0001
        /*0032*/ 	.short	0x0008
        /*0034*/ 	.byte	0x00, 0xf5, 0x21, 0x00


	//----- nvinfo : EIATTR_KPARAM_INFO
	.align		4
.L_83:
        /*0038*/ 	.byte	0x04, 0x17
        /*003a*/ 	.short	(.L_85 - .L_84)
.L_84:
        /*003c*/ 	.word	0x00000000
        /*0040*/ 	.short	0x0000
        /*0042*/ 	.short	0x0000
        /*0044*/ 	.byte	0x00, 0xf5, 0x21, 0x00


	//----- nvinfo : EIATTR_SPARSE_MMA_MASK
	.align		4
.L_85:
        /*0048*/ 	.byte	0x03, 0x50
        /*004a*/ 	.short	0x0000


	//----- nvinfo : EIATTR_MAXREG_COUNT
	.align		4
        /*004c*/ 	.byte	0x03, 0x1b
        /*004e*/ 	.short	0x00ff


	//----- nvinfo : EIATTR_MERCURY_ISA_VERSION
	.align		4
        /*0050*/ 	.byte	0x03, 0x5f
        /*0052*/ 	.short	0x0101


	//----- nvinfo : EIATTR_VRC_CTA_INIT_COUNT
	.align		4
        /*0054*/ 	.byte	0x02, 0x4a
	.zero		1
	.zero		1


	//----- nvinfo : EIATTR_EXIT_INSTR_OFFSETS
	.align		4
        /*0058*/ 	.byte	0x04, 0x1c
        /*005a*/ 	.short	(.L_87 - .L_86)


	//   ....[0]....
.L_86:
        /*005c*/ 	.word	0x00000070


	//   ....[1]....
        /*0060*/ 	.word	0x00000130


	//----- nvinfo : EIATTR_CBANK_PARAM_SIZE
	.align		4
.L_87:
        /*0064*/ 	.byte	0x03, 0x19
        /*0066*/ 	.short	0x001c


	//----- nvinfo : EIATTR_PARAM_CBANK
	.align		4
        /*0068*/ 	.byte	0x04, 0x0a
        /*006a*/ 	.short	(.L_89 - .L_88)
	.align		4
.L_88:
        /*006c*/ 	.word	index@(.nv.constant0._Z9addKernelPfS_S_i)
        /*0070*/ 	.short	0x0380
        /*0072*/ 	.short	0x001c


	//----- nvinfo : EIATTR_SW_WAR
	.align		4
.L_89:
        /*0074*/ 	.byte	0x04, 0x36
        /*0076*/ 	.short	(.L_91 - .L_90)
.L_90:
        /*0078*/ 	.word	0x00000008
.L_91:


//--------------------- .nv.callgraph             --------------------------
	.section	.nv.callgraph,"",@"SHT_CUDA_CALLGRAPH"
	.align	4
	.sectionentsize	8
	.align		4
        /*0000*/ 	.word	0x00000000
	.align		4
        /*0004*/ 	.word	0xffffffff
	.align		4
        /*0008*/ 	.word	0x00000000
	.align		4
        /*000c*/ 	.word	0xfffffffe
	.align		4
        /*0010*/ 	.word	0x00000000
	.align		4
        /*0014*/ 	.word	0xfffffffd
	.align		4
        /*0018*/ 	.word	0x00000000
	.align		4
        /*001c*/ 	.word	0xfffffffc


//--------------------- .text._Z12divideKernelPfS_S_i --------------------------
	.section	.text._Z12divideKernelPfS_S_i,"ax",@progbits
	.align	128
        .global         _Z12divideKernelPfS_S_i
        .type           _Z12divideKernelPfS_S_i,@function
        .size           _Z12divideKernelPfS_S_i,(.L_x_17 - _Z12divideKernelPfS_S_i)
        .other          _Z12divideKernelPfS_S_i,@"STO_CUDA_ENTRY STV_DEFAULT"
_Z12divideKernelPfS_S_i:
.text._Z12divideKernelPfS_S_i:
[----:B------:R-:W-:Y:S01]  /*0000*/  LDC R1, c[0x0][0x37c] ;  /* 0x0000df00ff017b82 */ /* 0x000fe20000000800 */
[----:B------:R-:W0:Y:S07]  /*0010*/  S2R R3, SR_TID.X ;  /* 0x0000000000037919 */ /* 0x000e2e0000002100 */
[----:B------:R-:W0:Y:S01]  /*0020*/  S2UR UR4, SR_CTAID.X ;  /* 0x00000000000479c3 */ /* 0x000e220000002500 */
[----:B------:R-:W1:Y:S07]  /*0030*/  LDCU UR5, c[0x0][0x398] ;  /* 0x00007300ff0577ac */ /* 0x000e6e0008000800 */
[----:B------:R-:W0:Y:S02]  /*0040*/  LDC R2, c[0x0][0x360] ;  /* 0x0000d800ff027b82 */ /* 0x000e240000000800 */
[----:B0-----:R-:W-:-:S05]  /*0050*/  IMAD R2, R2, UR4, R3 ;  /* 0x0000000402027c24 */ /* 0x001fca000f8e0203 */
[----:B-1----:R-:W-:-:S13]  /*0060*/  ISETP.GE.AND P0, PT, R2, UR5, PT ;  /* 0x0000000502007c0c */ /* 0x002fda000bf06270 */
[----:B------:R-:W-:Y:S05]  /*0070*/  @P0 EXIT ;  /* 0x000000000000094d */ /* 0x000fea0003800000 */
[----:B------:R-:W0:Y:S01]  /*0080*/  LDC.64 R6, c[0x0][0x388] ;  /* 0x0000e200ff067b82 */ /* 0x000e220000000a00 */
[----:B------:R-:W1:Y:S07]  /*0090*/  LDCU.64 UR4, c[0x0][0x358] ;  /* 0x00006b00ff0477ac */ /* 0x000e6e0008000a00 */
[----:B------:R-:W2:Y:S01]  /*00a0*/  LDC.64 R4, c[0x0][0x380] ;  /* 0x0000e000ff047b82 */ /* 0x000ea20000000a00 */
[----:B0-----:R-:W-:-:S05]  /*00b0*/  IMAD.WIDE R6, R2, 0x4, R6 ;  /* 0x0000000402067825 */ /* 0x001fca00078e0206 */
[----:B-1----:R-:W3:Y:S01]  /*00c0*/  LDG.E R3, desc[UR4][R6.64] ;  /* 0x0000000406037981 */ /* 0x002ee2000c1e1900 */
[----:B--2---:R-:W-:-:S05]  /*00d0*/  IMAD.WIDE R4, R2, 0x4, R4 ;  /* 0x0000000402047825 */ /* 0x004fca00078e0204 */
[----:B------:R-:W2:Y:S01]  /*00e0*/  LDG.E R0, desc[UR4][R4.64] ;  /* 0x0000000404007981 */ /* 0x000ea2000c1e1900 */
[----:B------:R-:W-:Y:S01]  /*00f0*/  BSSY.RECONVERGENT B0, `(.L_x_0) ;  /* 0x000000c000007945 */ /* 0x000fe20003800200 */
[----:B---3--:R-:W0:Y:S08]  /*0100*/  MUFU.RCP R8, R3 ;  /* 0x0000000300087308 */ /* 0x008e300000001000 */
[----:B--2---:R-:W1:Y:S01]  /*0110*/  FCHK P0, R0, R3 ;  /* 0x0000000300007302 */ /* 0x004e620000000000 */
[----:B0-----:R-:W-:-:S04]  /*0120*/  FFMA R9, -R3, R8, 1 ;  /* 0x3f80000003097423 */ /* 0x001fc80000000108 */
[----:B------:R-:W-:-:S04]  /*0130*/  FFMA R9, R8, R9, R8 ;  /* 0x0000000908097223 */ /* 0x000fc80000000008 */
[----:B------:R-:W-:-:S04]  /*0140*/  FFMA R8, R0, R9, RZ ;  /* 0x0000000900087223 */ /* 0x000fc800000000ff */
[----:B------:R-:W-:-:S04]  /*0150*/  FFMA R10, -R3, R8, R0 ;  /* 0x00000008030a7223 */ /* 0x000fc80000000100 */
[----:B------:R-:W-:Y:S01]  /*0160*/  FFMA R9, R9, R10, R8 ;  /* 0x0000000a09097223 */ /* 0x000fe20000000008 */
[----:B-1----:R-:W-:Y:S06]  /*0170*/  @!P0 BRA `(.L_x_1) ;  /* 0x00000000000c8947 */ /* 0x002fec0003800000 */
[----:B------:R-:W-:-:S07]  /*0180*/  MOV R4, 0x1a0 ;  /* 0x000001a000047802 */ /* 0x000fce0000000f00 */
[----:B------:R-:W-:Y:S05]  /*0190*/  CALL.REL.NOINC `($__internal_0_$__cuda_sm3x_div_rn_noftz_f32_slowpath) ;  /* 0x0000000000187944 */ /* 0x000fea0003c00000 */
[----:B------:R-:W-:-:S07]  /*01a0*/  IMAD.MOV.U32 R9, RZ, RZ, R0 ;  /* 0x000000ffff097224 */ /* 0x000fce00078e0000 */
.L_x_1:
[----:B------:R-:W-:Y:S05]  /*01b0*/  BSYNC.RECONVERGENT B0 ;  /* 0x0000000000007941 */ /* 0x000fea0003800200 */
.L_x_0:
[----:B------:R-:W0:Y:S02]  /*01c0*/  LDC.64 R4, c[0x0][0x390] ;  /* 0x0000e400ff047b82 */ /* 0x000e240000000a00 */
[----:B0-----:R-:W-:-:S05]  /*01d0*/  IMAD.WIDE R2, R2, 0x4, R4 ;  /* 0x0000000402027825 */ /* 0x001fca00078e0204 */
[----:B------:R-:W-:Y:S01]  /*01e0*/  STG.E desc[UR4][R2.64], R9 ;  /* 0x0000000902007986 */ /* 0x000fe2000c101904 */
[----:B------:R-:W-:Y:S05]  /*01f0*/  EXIT ;  /* 0x000000000000794d */ /* 0x000fea0003800000 */
        .weak           $__internal_0_$__cuda_sm3x_div_rn_noftz_f32_slowpath
        .type           $__internal_0_$__cuda_sm3x_div_rn_noftz_f32_slowpath,@function
        .size           $__internal_0_$__cuda_sm3x_div_rn_noftz_f32_slowpath,(.L_x_17 - $__internal_0_$__cuda_sm3x_div_rn_noftz_f32_slowpath)
$__internal_0_$__cuda_sm3x_div_rn_noftz_f32_slowpath:
[--C-:B------:R-:W-:Y:S01]  /*0200*/  SHF.R.U32.HI R6, RZ, 0x17, R3.reuse ;  /* 0x00000017ff067819 */ /* 0x100fe20000011603 */
[----:B------:R-:W-:Y:S01]  /*0210*/  BSSY.RECONVERGENT B1, `(.L_x_2) ;  /* 0x0000064000017945 */ /* 0x000fe20003800200 */
[--C-:B------:R-:W-:Y:S01]  /*0220*/  SHF.R.U32.HI R5, RZ, 0x17, R0.reuse ;  /* 0x00000017ff057819 */ /* 0x100fe20000011600 */
[----:B------:R-:W-:Y:S01]  /*0230*/  IMAD.MOV.U32 R7, RZ, RZ, R0 ;  /* 0x000000ffff077224 */ /* 0x000fe200078e0000 */
[----:B------:R-:W-:Y:S01]  /*0240*/  LOP3.LUT R6, R6, 0xff, RZ, 0xc0, !PT ;  /* 0x000000ff06067812 */ /* 0x000fe200078ec0ff */
[----:B------:R-:W-:Y:S01]  /*0250*/  IMAD.MOV.U32 R8, RZ, RZ, R3 ;  /* 0x000000ffff087224 */ /* 0x000fe200078e0003 */
[----:B------:R-:W-:-:S03]  /*0260*/  LOP3.LUT R5, R5, 0xff, RZ, 0xc0, !PT ;  /* 0x000000ff05057812 */ /* 0x000fc600078ec0ff */
[----:B------:R-:W-:Y:S02]  /*0270*/  VIADD R11, R6, 0xffffffff ;  /* 0xffffffff060b7836 */ /* 0x000fe40000000000 */
[----:B------:R-:W-:-:S03]  /*0280*/  VIADD R10, R5, 0xffffffff ;  /* 0xffffffff050a7836 */ /* 0x000fc60000000000 */
[----:B------:R-:W-:-:S04]  /*0290*/  ISETP.GT.U32.AND P0, PT, R11, 0xfd, PT ;  /* 0x000000fd0b00780c */ /* 0x000fc80003f04070 */
[----:B------:R-:W-:-:S13]  /*02a0*/  ISETP.GT.U32.OR P0, PT, R10, 0xfd, P0 ;  /* 0x000000fd0a00780c */ /* 0x000fda0000704470 */
[----:B------:R-:W-:Y:S01]  /*02b0*/  @!P0 IMAD.MOV.U32 R9, RZ, RZ, RZ ;  /* 0x000000ffff098224 */ /* 0x000fe200078e00ff */
[----:B------:R-:W-:Y:S06]  /*02c0*/  @!P0 BRA `(.L_x_3) ;  /* 0x00000000005c8947 */ /* 0x000fec0003800000 */
[----:B------:R-:W-:Y:S02]  /*02d0*/  FSETP.GTU.FTZ.AND P0, PT, |R0|, +INF , PT ;  /* 0x7f8000000000780b */ /* 0x000fe40003f1c200 */
[----:B------:R-:W-:-:S04]  /*02e0*/  FSETP.GTU.FTZ.AND P1, PT, |R3|, +INF , PT ;  /* 0x7f8000000300780b */ /* 0x000fc80003f3c200 */
[----:B------:R-:W-:-:S13]  /*02f0*/  PLOP3.LUT P0, PT, P0, P1, PT, 0xf8, 0x8f ;  /* 0x00000000008f781c */ /* 0x000fda0000703f70 */
[----:B------:R-:W-:Y:S05]  /*0300*/  @P0 BRA `(.L_x_4) ;  /* 0x00000004004c0947 */ /* 0x000fea0003800000 */
[----:B------:R-:W-:-:S13]  /*0310*/  LOP3.LUT P0, RZ, R8, 0x7fffffff, R7, 0xc8, !PT ;  /* 0x7fffffff08ff7812 */ /* 0x000fda000780c807 */
[----:B------:R-:W-:Y:S05]  /*0320*/  @!P0 BRA `(.L_x_5) ;  /* 0x00000004003c8947 */ /* 0x000fea0003800000 */
[C---:B------:R-:W-:Y:S02]  /*0330*/  FSETP.NEU.FTZ.AND P2, PT, |R0|.reuse, +INF , PT ;  /* 0x7f8000000000780b */ /* 0x040fe40003f5d200 */
[----:B------:R-:W-:Y:S02]  /*0340*/  FSETP.NEU.FTZ.AND P1, PT, |R3|, +INF , PT ;  /* 0x7f8000000300780b */ /* 0x000fe40003f3d200 */
[----:B------:R-:W-:-:S11]  /*0350*/  FSETP.NEU.FTZ.AND P0, PT, |R0|, +INF , PT ;  /* 0x7f8000000000780b */ /* 0x000fd60003f1d200 */
[----:B------:R-:W-:Y:S05]  /*0360*/  @!P1 BRA !P2, `(.L_x_5) ;  /* 0x00000004002c9947 */ /* 0x000fea0005000000 */
[----:B------:R-:W-:-:S04]  /*0370*/  LOP3.LUT P2, RZ, R7, 0x7fffffff, RZ, 0xc0, !PT ;  /* 0x7fffffff07ff7812 */ /* 0x000fc8000784c0ff */
[----:B------:R-:W-:-:S13]  /*0380*/  PLOP3.LUT P1, PT, P1, P2, PT, 0x2f, 0xf2 ;  /* 0x0000000000f2781c */ /* 0x000fda0000f24577 */
[----:B------:R-:W-:Y:S05]  /*0390*/  @P1 BRA `(.L_x_6) ;  /* 0x0000000400181947 */ /* 0x000fea0003800000 */
[----:B------:R-:W-:-:S04]  /*03a0*/  LOP3.LUT P1, RZ, R8, 0x7fffffff, RZ, 0xc0, !PT ;  /* 0x7fffffff08ff7812 */ /* 0x000fc8000782c0ff */
[----:B------:R-:W-:-:S13]  /*03b0*/  PLOP3.LUT P0, PT, P0, P1, PT, 0x2f, 0xf2 ;  /* 0x0000000000f2781c */ /* 0x000fda0000702577 */
[----:B------:R-:W-:Y:S05]  /*03c0*/  @P0 BRA `(.L_x_7) ;  /* 0x0000000400000947 */ /* 0x000fea0003800000 */
[----:B------:R-:W-:Y:S02]  /*03d0*/  ISETP.GE.AND P0, PT, R10, RZ, PT ;  /* 0x000000ff0a00720c */ /* 0x000fe40003f06270 */
[----:B------:R-:W-:-:S11]  /*03e0*/  ISETP.GE.AND P1, PT, R11, RZ, PT ;  /* 0x000000ff0b00720c */ /* 0x000fd60003f26270 */
[----:B------:R-:W-:Y:S02]  /*03f0*/  @P0 IMAD.MOV.U32 R9, RZ, RZ, RZ ;  /* 0x000000ffff090224 */ /* 0x000fe400078e00ff */
[----:B------:R-:W-:Y:S01]  /*0400*/  @!P0 FFMA R7, R0, 1.84467440737095516160e+19, RZ ;  /* 0x5f80000000078823 */ /* 0x000fe200000000ff */
[----:B------:R-:W-:Y:S02]  /*0410*/  @!P0 IMAD.MOV.U32 R9, RZ, RZ, -0x40 ;  /* 0xffffffc0ff098424 */ /* 0x000fe400078e00ff */
[----:B------:R-:W-:Y:S02]  /*0420*/  @!P1 FFMA R8, R3, 1.84467440737095516160e+19, RZ ;  /* 0x5f80000003089823 */ /* 0x000fe400000000ff */
[----:B------:R-:W-:-:S07]  /*0430*/  @!P1 VIADD R9, R9, 0x40 ;  /* 0x0000004009099836 */ /* 0x000fce0000000000 */
.L_x_3:
[----:B------:R-:W-:Y:S01]  /*0440*/  LEA R3, R6, 0xc0800000, 0x17 ;  /* 0xc080000006037811 */ /* 0x000fe200078eb8ff */
[----:B------:R-:W-:Y:S01]  /*0450*/  VIADD R5, R5, 0xffffff81 ;  /* 0xffffff8105057836 */ /* 0x000fe20000000000 */
[----:B------:R-:W-:Y:S03]  /*0460*/  BSSY.RECONVERGENT B2, `(.L_x_8) ;  /* 0x0000035000027945 */ /* 0x000fe60003800200 */
[----:B------:R-:W-:Y:S01]  /*0470*/  IMAD.IADD R3, R8, 0x1, -R3 ;  /* 0x0000000108037824 */ /* 0x000fe200078e0a03 */
[C---:B------:R-:W-:Y:S01]  /*0480*/  IADD3 R6, PT, PT, R5.reuse, 0x7f, -R6 ;  /* 0x0000007f05067810 */ /* 0x040fe20007ffe806 */
[----:B------:R-:W-:Y:S02]  /*0490*/  IMAD R0, R5, -0x800000, R7 ;  /* 0xff80000005007824 */ /* 0x000fe400078e0207 */
[----:B------:R-:W0:Y:S01]  /*04a0*/  MUFU.RCP R8, R3 ;  /* 0x0000000300087308 */ /* 0x000e220000001000 */
[----:B------:R-:W-:Y:S01]  /*04b0*/  FADD.FTZ R11, -R3, -RZ ;  /* 0x800000ff030b7221 */ /* 0x000fe20000010100 */
[----:B------:R-:W-:-:S03]  /*04c0*/  IMAD.IADD R6, R6, 0x1, R9 ;  /* 0x0000000106067824 */ /* 0x000fc600078e0209 */
[----:B0-----:R-:W-:-:S04]  /*04d0*/  FFMA R13, R8, R11, 1 ;  /* 0x3f800000080d7423 */ /* 0x001fc8000000000b */
[----:B------:R-:W-:-:S04]  /*04e0*/  FFMA R10, R8, R13, R8 ;  /* 0x0000000d080a7223 */ /* 0x000fc80000000008 */
[----:B------:R-:W-:-:S04]  /*04f0*/  FFMA R7, R0, R10, RZ ;  /* 0x0000000a00077223 */ /* 0x000fc800000000ff */
[----:B------:R-:W-:-:S04]  /*0500*/  FFMA R8, R11, R7, R0 ;  /* 0x000000070b087223 */ /* 0x000fc80000000000 */
[----:B------:R-:W-:-:S04]  /*0510*/  FFMA R7, R10, R8, R7 ;  /* 0x000000080a077223 */ /* 0x000fc80000000007 */
[----:B------:R-:W-:-:S04]  /*0520*/  FFMA R8, R11, R7, R0 ;  /* 0x000000070b087223 */ /* 0x000fc80000000000 */
[----:B------:R-:W-:-:S05]  /*0530*/  FFMA R0, R10, R8, R7 ;  /* 0x000000080a007223 */ /* 0x000fca0000000007 */
[----:B------:R-:W-:-:S04]  /*0540*/  SHF.R.U32.HI R3, RZ, 0x17, R0 ;  /* 0x00000017ff037819 */ /* 0x000fc80000011600 */
[----:B------:R-:W-:-:S05]  /*0550*/  LOP3.LUT R3, R3, 0xff, RZ, 0xc0, !PT ;  /* 0x000000ff03037812 */ /* 0x000fca00078ec0ff */
[----:B------:R-:W-:-:S04]  /*0560*/  IMAD.IADD R9, R3, 0x1, R6 ;  /* 0x0000000103097824 */ /* 0x000fc800078e0206 */
[----:B------:R-:W-:-:S05]  /*0570*/  VIADD R3, R9, 0xffffffff ;  /* 0xffffffff09037836 */ /* 0x000fca0000000000 */
[----:B------:R-:W-:-:S13]  /*0580*/  ISETP.GE.U32.AND P0, PT, R3, 0xfe, PT ;  /* 0x000000fe0300780c */ /* 0x000fda0003f06070 */
[----:B------:R-:W-:Y:S05]  /*0590*/  @!P0 BRA `(.L_x_9) ;  /* 0x0000000000808947 */ /* 0x000fea0003800000 */
[----:B------:R-:W-:-:S13]  /*05a0*/  ISETP.GT.AND P0, PT, R9, 0xfe, PT ;  /* 0x000000fe0900780c */ /* 0x000fda0003f04270 */
[----:B------:R-:W-:Y:S05]  /*05b0*/  @P0 BRA `(.L_x_10) ;  /* 0x00000000006c0947 */ /* 0x000fea0003800000 */
[----:B------:R-:W-:-:S13]  /*05c0*/  ISETP.GE.AND P0, PT, R9, 0x1, PT ;  /* 0x000000010900780c */ /* 0x000fda0003f06270 */
[----:B------:R-:W-:Y:S05]  /*05d0*/  @P0 BRA `(.L_x_11) ;  /* 0x0000000000740947 */ /* 0x000fea0003800000 */
[----:B------:R-:W-:Y:S02]  /*05e0*/  ISETP.GE.AND P0, PT, R9, -0x18, PT ;  /* 0xffffffe80900780c */ /* 0x000fe40003f06270 */
[----:B------:R-:W-:-:S11]  /*05f0*/  LOP3.LUT R0, R0, 0x80000000, RZ, 0xc0, !PT ;  /* 0x8000000000007812 */ /* 0x000fd600078ec0ff */
[----:B------:R-:W-:Y:S05]  /*0600*/  @!P0 BRA `(.L_x_11) ;  /* 0x0000000000688947 */ /* 0x000fea0003800000 */
[CCC-:B------:R-:W-:Y:S01]  /*0610*/  FFMA.RZ R3, R10.reuse, R8.reuse, R7.reuse ;  /* 0x000000080a037223 */ /* 0x1c0fe2000000c007 */
[CCC-:B------:R-:W-:Y:S01]  /*0620*/  FFMA.RM R6, R10.reuse, R8.reuse, R7.reuse ;  /* 0x000000080a067223 */ /* 0x1c0fe20000004007 */
[C---:B------:R-:W-:Y:S02]  /*0630*/  ISETP.NE.AND P2, PT, R9.reuse, RZ, PT ;  /* 0x000000ff0900720c */ /* 0x040fe40003f45270 */
[----:B------:R-:W-:Y:S02]  /*0640*/  ISETP.NE.AND P1, PT, R9, RZ, PT ;  /* 0x000000ff0900720c */ /* 0x000fe40003f25270 */
[----:B------:R-:W-:Y:S01]  /*0650*/  LOP3.LUT R5, R3, 0x7fffff, RZ, 0xc0, !PT ;  /* 0x007fffff03057812 */ /* 0x000fe200078ec0ff */
[----:B------:R-:W-:Y:S01]  /*0660*/  FFMA.RP R3, R10, R8, R7 ;  /* 0x000000080a037223 */ /* 0x000fe20000008007 */
[----:B------:R-:W-:Y:S02]  /*0670*/  VIADD R8, R9, 0x20 ;  /* 0x0000002009087836 */ /* 0x000fe40000000000 */
[----:B------:R-:W-:Y:S01]  /*0680*/  LOP3.LUT R5, R5, 0x800000, RZ, 0xfc, !PT ;  /* 0x0080000005057812 */ /* 0x000fe200078efcff */
[----:B------:R-:W-:Y:S01]  /*0690*/  IMAD.MOV R7, RZ, RZ, -R9 ;  /* 0x000000ffff077224 */ /* 0x000fe200078e0a09 */
[----:B------:R-:W-:-:S02]  /*06a0*/  FSETP.NEU.FTZ.AND P0, PT, R3, R6, PT ;  /* 0x000000060300720b */ /* 0x000fc40003f1d000 */
[----:B------:R-:W-:Y:S02]  /*06b0*/  SHF.L.U32 R8, R5, R8, RZ ;  /* 0x0000000805087219 */ /* 0x000fe400000006ff */
[----:B------:R-:W-:Y:S02]  /*06c0*/  SEL R6, R7, RZ, P2 ;  /* 0x000000ff07067207 */ /* 0x000fe40001000000 */
[----:B------:R-:W-:Y:S02]  /*06d0*/  ISETP.NE.AND P1, PT, R8, RZ, P1 ;  /* 0x000000ff0800720c */ /* 0x000fe40000f25270 */
[----:B------:R-:W-:Y:S02]  /*06e0*/  SHF.R.U32.HI R6, RZ, R6, R5 ;  /* 0x00000006ff067219 */ /* 0x000fe40000011605 */
[----:B------:R-:W-:Y:S02]  /*06f0*/  PLOP3.LUT P0, PT, P0, P1, PT, 0xf8, 0x8f ;  /* 0x00000000008f781c */ /* 0x000fe40000703f70 */
[----:B------:R-:W-:-:S02]  /*0700*/  SHF.R.U32.HI R8, RZ, 0x1, R6 ;  /* 0x00000001ff087819 */ /* 0x000fc40000011606 */
[----:B------:R-:W-:-:S04]  /*0710*/  SEL R3, RZ, 0x1, !P0 ;  /* 0x00000001ff037807 */ /* 0x000fc80004000000 */
[----:B------:R-:W-:-:S04]  /*0720*/  LOP3.LUT R3, R3, 0x1, R8, 0xf8, !PT ;  /* 0x0000000103037812 */ /* 0x000fc800078ef808 */
[----:B------:R-:W-:-:S05]  /*0730*/  LOP3.LUT R3, R3, R6, RZ, 0xc0, !PT ;  /* 0x0000000603037212 */ /* 0x000fca00078ec0ff */
[----:B------:R-:W-:-:S05]  /*0740*/  IMAD.IADD R3, R8, 0x1, R3 ;  /* 0x0000000108037824 */ /* 0x000fca00078e0203 */
[----:B------:R-:W-:Y:S01]  /*0750*/  LOP3.LUT R0, R3, R0, RZ, 0xfc, !PT ;  /* 0x0000000003007212 */ /* 0x000fe200078efcff */
[----:B------:R-:W-:Y:S06]  /*0760*/  BRA `(.L_x_11) ;  /* 0x0000000000107947 */ /* 0x000fec0003800000 */
.L_x_10:
[----:B------:R-:W-:-:S04]  /*0770*/  LOP3.LUT R0, R0, 0x80000000, RZ, 0xc0, !PT ;  /* 0x8000000000007812 */ /* 0x000fc800078ec0ff */
[----:B------:R-:W-:Y:S01]  /*0780*/  LOP3.LUT R0, R0, 0x7f800000, RZ, 0xfc, !PT ;  /* 0x7f80000000007812 */ /* 0x000fe200078efcff */
[----:B------:R-:W-:Y:S06]  /*0790*/  BRA `(.L_x_11) ;  /* 0x0000000000047947 */ /* 0x000fec0003800000 */
.L_x_9:
[----:B------:R-:W-:-:S07]  /*07a0*/  IMAD R0, R6, 0x800000, R0 ;  /* 0x0080000006007824 */ /* 0x000fce00078e0200 */
.L_x_11:
[----:B------:R-:W-:Y:S05]  /*07b0*/  BSYNC.RECONVERGENT B2 ;  /* 0x0000000000027941 */ /* 0x000fea0003800200 */
.L_x_8:
[----:B------:R-:W-:Y:S05]  /*07c0*/  BRA `(.L_x_12) ;  /* 0x0000000000207947 */ /* 0x000fea0003800000 */
.L_x_7:
[----:B------:R-:W-:-:S04]  /*07d0*/  LOP3.LUT R0, R8, 0x80000000, R7, 0x48, !PT ;  /* 0x8000000008007812 */ /* 0x000fc800078e4807 */
[----:B------:R-:W-:Y:S01]  /*07e0*/  LOP3.LUT R0, R0, 0x7f800000, RZ, 0xfc, !PT ;  /* 0x7f80000000007812 */ /* 0x000fe200078efcff */
[----:B------:R-:W-:Y:S06]  /*07f0*/  BRA `(.L_x_12) ;  /* 0x0000000000147947 */ /* 0x000fec0003800000 */
.L_x_6:
[----:B------:R-:W-:Y:S01]  /*0800*/  LOP3.LUT R0, R8, 0x80000000, R7, 0x48, !PT ;  /* 0x8000000008007812 */ /* 0x000fe200078e4807 */
[----:B------:R-:W-:Y:S06]  /*0810*/  BRA `(.L_x_12) ;  /* 0x00000000000c7947 */ /* 0x000fec0003800000 */
.L_x_5:
[----:B------:R-:W0:Y:S01]  /*0820*/  MUFU.RSQ R0, -QNAN ;  /* 0xffc0000000007908 */ /* 0x000e220000001400 */
[----:B------:R-:W-:Y:S05]  /*0830*/  BRA `(.L_x_12) ;  /* 0x0000000000047947 */ /* 0x000fea0003800000 */
.L_x_4:
[----:B------:R-:W-:-:S07]  /*0840*/  FADD.FTZ R0, R0, R3 ;  /* 0x0000000300007221 */ /* 0x000fce0000010000 */
.L_x_12:
[----:B------:R-:W-:Y:S05]  /*0850*/  BSYNC.RECONVERGENT B1 ;  /* 0x0000000000017941 */ /* 0x000fea0003800200 */
.L_x_2:
[----:B------:R-:W-:-:S04]  /*0860*/  IMAD.MOV.U32 R5, RZ, RZ, 0x0 ;  /* 0x00000000ff057424 */ /* 0x000fc800078e00ff */
[----:B0-----:R-:W-:Y:S05]  /*0870*/  RET.REL.NODEC R4 `(_Z12divideKernelPfS_S_i) ;  /* 0xfffffff404e07950 */ /* 0x001fea0003c3ffff */
.L_x_13:
[----:B------:R-:W-:-:S00]  /*0880*/  BRA `(.L_x_13) ;  /* 0xfffffffc00fc7947 */ /* 0x000fc0000383ffff */
[----:B------:R-:W-:-:S00]  /*0890*/  NOP ;  /* 0x0000000000007918 */ /* 0x000fc00000000000 */
        /* <DEDUP_REMOVED lines=14> */
.L_x_17:


//--------------------- .text._Z14multiplyKernelPfS_S_i --------------------------
	.section	.text._Z14multiplyKernelPfS_S_i,"ax",@progbits
	.align	128
        .global         _Z14multiplyKernelPfS_S_i
        .type           _Z14multiplyKernelPfS_S_i,@function
        .size           _Z14multiplyKernelPfS_S_i,(.L_x_19 - _Z14multiplyKernelPfS_S_i)
        .other          _Z14multiplyKernelPfS_S_i,@"STO_CUDA_ENTRY STV_DEFAULT"
_Z14multiplyKernelPfS_S_i:
.text._Z14multiplyKernelPfS_S_i:
        /* <DEDUP_REMOVED lines=10> */
[----:B------:R-:W2:Y:S08]  /*00a0*/  LDC.64 R4, c[0x0][0x388] ;  /* 0x0000e200ff047b82 */ /* 0x000eb00000000a00 */
[----:B------:R-:W3:Y:S01]  /*00b0*/  LDC.64 R6, c[0x0][0x390] ;  /* 0x0000e400ff067b82 */ /* 0x000ee20000000a00 */
[----:B0-----:R-:W-:-:S06]  /*00c0*/  IMAD.WIDE R2, R9, 0x4, R2 ;  /* 0x0000000409027825 */ /* 0x001fcc00078e0202 */
[----:B-1----:R-:W4:Y:S01]  /*00d0*/  LDG.E R2, desc[UR4][R2.64] ;  /* 0x0000000402027981 */ /* 0x002f22000c1e1900 */
[----:B--2---:R-:W-:-:S06]  /*00e0*/  IMAD.WIDE R4, R9, 0x4, R4 ;  /* 0x0000000409047825 */ /* 0x004fcc00078e0204 */
[----:B------:R-:W4:Y:S01]  /*00f0*/  LDG.E R5, desc[UR4][R4.64] ;  /* 0x0000000404057981 */ /* 0x000f22000c1e1900 */
[----:B---3--:R-:W-:-:S04]  /*0100*/  IMAD.WIDE R6, R9, 0x4, R6 ;  /* 0x0000000409067825 */ /* 0x008fc800078e0206 */
[----:B----4-:R-:W-:-:S05]  /*0110*/  FMUL R9, R2, R5 ;  /* 0x0000000502097220 */ /* 0x010fca0000400000 */
[----:B------:R-:W-:Y:S01]  /*0120*/  STG.E desc[UR4][R6.64], R9 ;  /* 0x0000000906007986 */ /* 0x000fe2000c101904 */
[----:B------:R-:W-:Y:S05]  /*0130*/  EXIT ;  /* 0x000000000000794d */ /* 0x000fea0003800000 */
.L_x_14:
        /* <DEDUP_REMOVED lines=12> */
.L_x_19:


//--------------------- .text._Z14subtractKernelPfS_S_i --------------------------
	.section	.text._Z14subtractKernelPfS_S_i,"ax",@progbits
	.align	128
        .global         _Z14subtractKernelPfS_S_i
        .type           _Z14subtractKernelPfS_S_i,@function
        .size           _Z14subtractKernelPfS_S_i,(.L_x_20 - _Z14subtractKernelPfS_S_i)
        .other          _Z14subtractKernelPfS_S_i,@"STO_CUDA_ENTRY STV_DEFAULT"
_Z14subtractKernelPfS_S_i:
.text._Z14subtractKernelPfS_S_i:
        /* <DEDUP_REMOVED lines=17> */
[----:B----4-:R-:W-:-:S05]  /*0110*/  FADD R9, R2, -R5 ;  /* 0x8000000502097221 */ /* 0x010fca0000000000 */
[----:B------:R-:W-:Y:S01]  /*0120*/  STG.E desc[UR4][R6.64], R9 ;  /* 0x0000000906007986 */ /* 0x000fe2000c101904 */
[----:B------:R-:W-:Y:S05]  /*0130*/  EXIT ;  /* 0x000000000000794d */ /* 0x000fea0003800000 */
.L_x_15:
        /* <DEDUP_REMOVED lines=12> */
.L_x_20:


//--------------------- .text._Z9addKernelPfS_S_i --------------------------
	.section	.text._Z9addKernelPfS_S_i,"ax",@progbits
	.align	128
        .global         _Z9addKernelPfS_S_i
        .type           _Z9addKernelPfS_S_i,@function
        .size           _Z9addKernelPfS_S_i,(.L_x_21 - _Z9addKernelPfS_S_i)
        .other          _Z9addKernelPfS_S_i,@"STO_CUDA_ENTRY STV_DEFAULT"
_Z9addKernelPfS_S_i:
.text._Z9addKernelPfS_S_i:
        /* <DEDUP_REMOVED lines=17> */
[----:B----4-:R-:W-:-:S05]  /*0110*/  FADD R9, R2, R5 ;  /* 0x0000000502097221 */ /* 0x010fca0000000000 */
[----:B------:R-:W-:Y:S01]  /*0120*/  STG.E desc[UR4][R6.64], R9 ;  /* 0x0000000906007986 */ /* 0x000fe2000c101904 */
[----:B------:R-:W-:Y:S05]  /*0130*/  EXIT ;  /* 0x000000000000794d */ /* 0x000fea0003800000 */
.L_x_16:
        /* <DEDUP_REMOVED lines=12> */
.L_x_21:


//--------------------- .nv.shared.reserved.0     --------------------------
	.section	.nv.shared.reserved.0,"aw",@nobits
	.weak		__nv_reservedSMEM_offset_0_alias
	.size		__nv_reservedSMEM_offset_0_alias, 0, 64
	.other		__nv_reservedSMEM_offset_0_alias,@"STO_CUDA_RESERVED_SHARED STV_DEFAULT"
__nv_reservedSMEM_offset_0_alias:
	.zero		0
	.zero		64


//--------------------- .nv.constant0._Z12divideKernelPfS_S_i --------------------------
	.section	.nv.constant0._Z12divideKernelPfS_S_i,"a",@progbits
	.sectionflags	@""
	.align	4
.nv.constant0._Z12divideKernelPfS_S_i:
	.zero		924


//--------------------- .nv.constant0._Z14multiplyKernelPfS_S_i --------------------------
	.section	.nv.constant0._Z14multiplyKernelPfS_S_i,"a",@progbits
	.sectionflags	@""
	.align	4
.nv.constant0._Z14multiplyKernelPfS_S_i:
	.zero		924


//--------------------- .nv.constant0._Z14subtractKernelPfS_S_i --------------------------
	.section	.nv.constant0._Z14subtractKernelPfS_S_i,"a",@progbits
	.sectionflags	@""
	.align	4
.nv.constant0._Z14subtractKernelPfS_S_i:
	.zero		924


//--------------------- .nv.constant0._Z9addKernelPfS_S_i --------------------------
	.section	.nv.constant0._Z9addKernelPfS_S_i,"a",@progbits
	.sectionflags	@""
	.align	4
.nv.constant0._Z9addKernelPfS_S_i:
	.zero		924


//--------------------- SYMBOLS --------------------------

	.type		.nv.reservedSmem.offset0,@object
	.size		.nv.reservedSmem.offset0,0x4
